//
// Generated by NVIDIA NVVM Compiler
//
// Compiler Build ID: CL-36424714
// Cuda compilation tools, release 13.0, V13.0.88
// Based on NVVM 20.0.0
//

.version 9.0
.target sm_100
.address_size 64

	// .globl	_Z10checkIndexv
.extern .func  (.param .b32 func_retval0) vprintf
(
	.param .b64 vprintf_param_0,
	.param .b64 vprintf_param_1
)
;
.global .align 1 .b8 $str[94] = {116, 104, 114, 101, 97, 100, 73, 100, 120, 58, 32, 40, 37, 100, 44, 32, 37, 100, 44, 32, 37, 100, 41, 32, 98, 108, 111, 99, 107, 73, 100, 120, 58, 32, 40, 37, 100, 44, 32, 37, 100, 44, 32, 37, 100, 41, 32, 98, 108, 111, 99, 107, 68, 105, 109, 120, 58, 32, 40, 37, 100, 44, 32, 37, 100, 44, 32, 37, 100, 41, 32, 103, 114, 105, 100, 68, 105, 109, 58, 32, 40, 37, 100, 44, 32, 37, 100, 44, 32, 37, 100, 41, 10};

.visible .entry _Z10checkIndexv()
{
	.local .align 16 .b8 	__local_depot0[48];
	.reg .b64 	%SP;
	.reg .b64 	%SPL;
	.reg .b32 	%r<15>;
	.reg .b64 	%rd<5>;

	mov.u64 	%SPL, __local_depot0;
	cvta.local.u64 	%SP, %SPL;
	add.u64 	%rd1, %SP, 0;
	add.u64 	%rd2, %SPL, 0;
	mov.u32 	%r1, %tid.x;
	mov.u32 	%r2, %tid.y;
	mov.u32 	%r3, %tid.z;
	mov.u32 	%r4, %ctaid.x;
	mov.u32 	%r5, %ctaid.y;
	mov.u32 	%r6, %ctaid.z;
	mov.u32 	%r7, %ntid.x;
	mov.u32 	%r8, %ntid.y;
	mov.u32 	%r9, %ntid.z;
	mov.u32 	%r10, %nctaid.x;
	mov.u32 	%r11, %nctaid.y;
	mov.u32 	%r12, %nctaid.z;
	st.local.v4.u32 	[%rd2], {%r1, %r2, %r3, %r4};
	st.local.v4.u32 	[%rd2+16], {%r5, %r6, %r7, %r8};
	st.local.v4.u32 	[%rd2+32], {%r9, %r10, %r11, %r12};
	mov.u64 	%rd3, $str;
	cvta.global.u64 	%rd4, %rd3;
	{ // callseq 0, 0
	.param .b64 param0;
	st.param.b64 	[param0], %rd4;
	.param .b64 param1;
	st.param.b64 	[param1], %rd1;
	.param .b32 retval0;
	call.uni (retval0), 
	vprintf, 
	(
	param0, 
	param1
	);
	ld.param.b32 	%r13, [retval0];
	} // callseq 0
	ret;

}


// ===== COMPILED SASS (sm_100) =====

	.target	sm_100

	.elftype	@"ET_EXEC"


//--------------------- .note.nv.tkinfo           --------------------------
	.section	.note.nv.tkinfo,"",@"SHT_NOTE"
	.sectionflags	@"SHF_NOTE_NV_TKINFO"
	.tkinfo
        /*0018*/ 	.word	0x00000002
        /*0030*/ 	.string	""
        /*0030*/ 	.string	"ptxas"
        /*0030*/ 	.string	"Cuda compilation tools, release 13.0, V13.0.88"
        /*0030*/ 	.string	"Build cuda_13.0.r13.0/compiler.36424714_0"
        /*0030*/ 	.string	"-arch sm_100 -m 64 "



//--------------------- .note.nv.cuinfo           --------------------------
	.section	.note.nv.cuinfo,"",@"SHT_NOTE"
	.sectionflags	@"SHF_NOTE_NV_CUINFO"
        /*0018*/ 	.short	0x0002
        /*001a*/ 	.short	0x0064
        /*001c*/ 	.short	0x0082
	.zero		2


//--------------------- .nv.info                  --------------------------
	.section	.nv.info,"",@"SHT_CUDA_INFO"
	.align	4


	//----- nvinfo : EIATTR_REGCOUNT
	.align		4
        /*0000*/ 	.byte	0x04, 0x2f
        /*0002*/ 	.short	(.L_2 - .L_1)
	.align		4
.L_1:
        /*0004*/ 	.word	index@(_Z10checkIndexv)
        /*0008*/ 	.word	0x00000018


	//----- nvinfo : EIATTR_FRAME_SIZE
	.align		4
.L_2:
        /*000c*/ 	.byte	0x04, 0x11
        /*000e*/ 	.short	(.L_4 - .L_3)
	.align		4
.L_3:
        /*0010*/ 	.word	index@(_Z10checkIndexv)
        /*0014*/ 	.word	0x00000030


	//----- nvinfo : EIATTR_MIN_STACK_SIZE
	.align		4
.L_4:
        /*0018*/ 	.byte	0x04, 0x12
        /*001a*/ 	.short	(.L_6 - .L_5)
	.align		4
.L_5:
        /*001c*/ 	.word	index@(_Z10checkIndexv)
        /*0020*/ 	.word	0x00000030
.L_6:


//--------------------- .nv.compat                --------------------------
	.section	.nv.compat,"",@"SHT_CUDA_COMPAT_INFO"
	.align	4
        /*0000*/ 	.byte	0x02, 0x09, 0x00, 0x00, 0x02, 0x02, 0x01, 0x00, 0x02, 0x05, 0x05, 0x00, 0x03, 0x07, 0x01, 0x01
        /*0010*/ 	.byte	0x02, 0x03, 0x00, 0x00, 0x02, 0x06, 0x01, 0x00, 0x04, 0x0b, 0x08, 0x00, 0x09, 0x00, 0x00, 0x00
        /*0020*/ 	.byte	0x00, 0x00, 0x00, 0x00


//--------------------- .nv.info._Z10checkIndexv  --------------------------
	.section	.nv.info._Z10checkIndexv,"",@"SHT_CUDA_INFO"
	.sectionflags	@""
	.align	4


	//----- nvinfo : EIATTR_CUDA_API_VERSION
	.align		4
        /*0000*/ 	.byte	0x04, 0x37
        /*0002*/ 	.short	(.L_8 - .L_7)
.L_7:
        /*0004*/ 	.word	0x00000082


	//----- nvinfo : EIATTR_SPARSE_MMA_MASK
	.align		4
.L_8:
        /*0008*/ 	.byte	0x03, 0x50
        /*000a*/ 	.short	0x0000


	//----- nvinfo : EIATTR_MAXREG_COUNT
	.align		4
        /*000c*/ 	.byte	0x03, 0x1b
        /*000e*/ 	.short	0x00ff


	//----- nvinfo : EIATTR_EXTERNS
	.align		4
        /*0010*/ 	.byte	0x04, 0x0f
        /*0012*/ 	.short	(.L_10 - .L_9)


	//   ....[0]....
	.align		4
.L_9:
        /*0014*/ 	.word	index@(vprintf)


	//----- nvinfo : EIATTR_MERCURY_ISA_VERSION
	.align		4
.L_10:
        /*0018*/ 	.byte	0x03, 0x5f
        /*001a*/ 	.short	0x0101


	//----- nvinfo : EIATTR_VRC_CTA_INIT_COUNT
	.align		4
        /*001c*/ 	.byte	0x02, 0x4a
	.zero		1
	.zero		1


	//----- nvinfo : EIATTR_SYSCALL_OFFSETS
	.align		4
        /*0020*/ 	.byte	0x04, 0x46
        /*0022*/ 	.short	(.L_12 - .L_11)


	//   ....[0]....
.L_11:
        /*0024*/ 	.word	0x000001b0


	//----- nvinfo : EIATTR_EXIT_INSTR_OFFSETS
	.align		4
.L_12:
        /*0028*/ 	.byte	0x04, 0x1c
        /*002a*/ 	.short	(.L_14 - .L_13)


	//   ....[0]....
.L_13:
        /*002c*/ 	.word	0x000001c0


	//----- nvinfo : EIATTR_SW_WAR
	.align		4
.L_14:
        /*0030*/ 	.byte	0x04, 0x36
        /*0032*/ 	.short	(.L_16 - .L_15)
.L_15:
        /*0034*/ 	.word	0x00000008
.L_16:


//--------------------- .nv.callgraph             --------------------------
	.section	.nv.callgraph,"",@"SHT_CUDA_CALLGRAPH"
	.align	4
	.sectionentsize	8
	.align		4
        /*0000*/ 	.word	0x00000000
	.align		4
        /*0004*/ 	.word	0xffffffff
	.align		4
        /*0008*/ 	.word	index@(_Z10checkIndexv)
	.align		4
        /*000c*/ 	.word	index@(vprintf)
	.align		4
        /*0010*/ 	.word	0x00000000
	.align		4
        /*0014*/ 	.word	0xfffffffe
	.align		4
        /*0018*/ 	.word	0x00000000
	.align		4
        /*001c*/ 	.word	0xfffffffd
	.align		4
        /*0020*/ 	.word	0x00000000
	.align		4
        /*0024*/ 	.word	0xfffffffc


//--------------------- .nv.constant4             --------------------------
	.section	.nv.constant4,"a",@progbits
	.align	8
	.align		8
.nv.constant4:
        /*0000*/ 	.dword	vprintf
	.align		8
        /*0008*/ 	.dword	$str


//--------------------- .text._Z10checkIndexv     --------------------------
	.section	.text._Z10checkIndexv,"ax",@progbits
	.align	128
        .global         _Z10checkIndexv
        .type           _Z10checkIndexv,@function
        .size           _Z10checkIndexv,(.L_x_2 - _Z10checkIndexv)
        .other          _Z10checkIndexv,@"STO_CUDA_ENTRY STV_DEFAULT"
_Z10checkIndexv:
.text._Z10checkIndexv:
[----:B------:R-:W0:Y:S01]  /*0000*/  LDC R1, c[0x0][0x37c] ;  /* 0x0000df00ff017b82 */ /* 0x000e220000000800 */
[----:B------:R-:W1:Y:S01]  /*0010*/  S2R R8, SR_TID.X ;  /* 0x0000000000087919 */ /* 0x000e620000002100 */
[----:B------:R-:W2:Y:S06]  /*0020*/  LDCU UR5, c[0x0][0x2fc] ;  /* 0x00005f80ff0577ac */ /* 0x000eac0008000800 */
[----:B------:R-:W3:Y:S01]  /*0030*/  LDC R14, c[0x0][0x360] ;  /* 0x0000d800ff0e7b82 */ /* 0x000ee20000000800 */
[----:B0-----:R-:W-:Y:S01]  /*0040*/  VIADD R1, R1, 0xffffffd0 ;  /* 0xffffffd001017836 */ /* 0x001fe20000000000 */
[----:B------:R-:W1:Y:S01]  /*0050*/  S2R R9, SR_TID.Y ;  /* 0x0000000000097919 */ /* 0x000e620000002200 */
[----:B------:R-:W-:Y:S01]  /*0060*/  MOV R0, 0x0 ;  /* 0x0000000000007802 */ /* 0x000fe20000000f00 */
[----:B------:R-:W0:Y:S01]  /*0070*/  LDCU UR4, c[0x0][0x2f8] ;  /* 0x00005f00ff0477ac */ /* 0x000e220008000800 */
[----:B------:R-:W1:Y:S03]  /*0080*/  S2R R10, SR_TID.Z ;  /* 0x00000000000a7919 */ /* 0x000e660000002300 */
[----:B------:R-:W3:Y:S01]  /*0090*/  LDC R15, c[0x0][0x364] ;  /* 0x0000d900ff0f7b82 */ /* 0x000ee20000000800 */
[----:B------:R-:W4:Y:S01]  /*00a0*/  LDCU.64 UR6, c[0x4][0x8] ;  /* 0x01000100ff0677ac */ /* 0x000f220008000a00 */
[----:B------:R-:W1:Y:S01]  /*00b0*/  S2R R11, SR_CTAID.X ;  /* 0x00000000000b7919 */ /* 0x000e620000002500 */
[----:B------:R-:W3:Y:S05]  /*00c0*/  S2R R12, SR_CTAID.Y ;  /* 0x00000000000c7919 */ /* 0x000eea0000002600 */
[----:B------:R-:W5:Y:S01]  /*00d0*/  LDC R16, c[0x0][0x368] ;  /* 0x0000da00ff107b82 */ /* 0x000f620000000800 */
[----:B------:R-:W3:Y:S01]  /*00e0*/  S2R R13, SR_CTAID.Z ;  /* 0x00000000000d7919 */ /* 0x000ee20000002700 */
[----:B0-----:R-:W-:-:S06]  /*00f0*/  IADD3 R6, P0, PT, R1, UR4, RZ ;  /* 0x0000000401067c10 */ /* 0x001fcc000ff1e0ff */
[----:B------:R-:W5:Y:S01]  /*0100*/  LDC R17, c[0x0][0x370] ;  /* 0x0000dc00ff117b82 */ /* 0x000f620000000800 */
[----:B----4-:R-:W-:Y:S01]  /*0110*/  IMAD.U32 R4, RZ, RZ, UR6 ;  /* 0x00000006ff047e24 */ /* 0x010fe2000f8e00ff */
[----:B------:R-:W-:Y:S01]  /*0120*/  MOV R5, UR7 ;  /* 0x0000000700057c02 */ /* 0x000fe20008000f00 */
[----:B--2---:R-:W-:-:S05]  /*0130*/  IMAD.X R7, RZ, RZ, UR5, P0 ;  /* 0x00000005ff077e24 */ /* 0x004fca00080e06ff */
[----:B------:R-:W5:Y:S08]  /*0140*/  LDC R18, c[0x0][0x374] ;  /* 0x0000dd00ff127b82 */ /* 0x000f700000000800 */
[----:B------:R-:W5:Y:S01]  /*0150*/  LDC R19, c[0x0][0x378] ;  /* 0x0000de00ff137b82 */ /* 0x000f620000000800 */
[----:B-1----:R0:W-:Y:S07]  /*0160*/  STL.128 [R1], R8 ;  /* 0x0000000801007387 */ /* 0x0021ee0000100c00 */
[----:B------:R0:W1:Y:S01]  /*0170*/  LDC.64 R2, c[0x4][R0] ;  /* 0x0100000000027b82 */ /* 0x0000620000000a00 */
[----:B---3--:R0:W-:Y:S04]  /*0180*/  STL.128 [R1+0x10], R12 ;  /* 0x0000100c01007387 */ /* 0x0081e80000100c00 */
[----:B-----5:R0:W-:Y:S02]  /*0190*/  STL.128 [R1+0x20], R16 ;  /* 0x0000201001007387 */ /* 0x0201e40000100c00 */
[----:B------:R-:W-:-:S07]  /*01a0*/  LEPC R20, `(.L_x_0) ;  /* 0x000000001014794e */ /* 0x000fce0000000000 */
[----:B01----:R-:W-:Y:S05]  /*01b0*/  CALL.ABS.NOINC R2 ;  /* 0x0000000002007343 */ /* 0x003fea0003c00000 */
.L_x_0:
[----:B------:R-:W-:Y:S05]  /*01c0*/  EXIT ;  /* 0x000000000000794d */ /* 0x000fea0003800000 */
.L_x_1:
[----:B------:R-:W-:-:S00]  /*01d0*/  BRA `(.L_x_1) ;  /* 0xfffffffc00fc7947 */ /* 0x000fc0000383ffff */
[----:B------:R-:W-:-:S00]  /*01e0*/  NOP ;  /* 0x0000000000007918 */ /* 0x000fc00000000000 */
        /* <DEDUP_REMOVED lines=9> */
.L_x_2:


//--------------------- .nv.global.init           --------------------------
	.section	.nv.global.init,"aw",@progbits
.nv.global.init:
	.type		$str,@object
	.size		$str,(.L_0 - $str)
$str:
        /*0000*/ 	.byte	0x74, 0x68, 0x72, 0x65, 0x61, 0x64, 0x49, 0x64, 0x78, 0x3a, 0x20, 0x28, 0x25, 0x64, 0x2c, 0x20
        /*0010*/ 	.byte	0x25, 0x64, 0x2c, 0x20, 0x25, 0x64, 0x29, 0x20, 0x62, 0x6c, 0x6f, 0x63, 0x6b, 0x49, 0x64, 0x78
        /*0020*/ 	.byte	0x3a, 0x20, 0x28, 0x25, 0x64, 0x2c, 0x20, 0x25, 0x64, 0x2c, 0x20, 0x25, 0x64, 0x29, 0x20, 0x62
        /*0030*/ 	.byte	0x6c, 0x6f, 0x63, 0x6b, 0x44, 0x69, 0x6d, 0x78, 0x3a, 0x20, 0x28, 0x25, 0x64, 0x2c, 0x20, 0x25
        /*0040*/ 	.byte	0x64, 0x2c, 0x20, 0x25, 0x64, 0x29, 0x20, 0x67, 0x72, 0x69, 0x64, 0x44, 0x69, 0x6d, 0x3a, 0x20
        /*0050*/ 	.byte	0x28, 0x25, 0x64, 0x2c, 0x20, 0x25, 0x64, 0x2c, 0x20, 0x25, 0x64, 0x29, 0x0a, 0x00
.L_0:


//--------------------- .nv.shared.reserved.0     --------------------------
	.section	.nv.shared.reserved.0,"aw",@nobits
	.weak		__nv_reservedSMEM_offset_0_alias
	.size		__nv_reservedSMEM_offset_0_alias, 0, 64
	.other		__nv_reservedSMEM_offset_0_alias,@"STO_CUDA_RESERVED_SHARED STV_DEFAULT"
__nv_reservedSMEM_offset_0_alias:
	.zero		0
	.zero		64


//--------------------- .nv.constant0._Z10checkIndexv --------------------------
	.section	.nv.constant0._Z10checkIndexv,"a",@progbits
	.sectionflags	@""
	.align	4
.nv.constant0._Z10checkIndexv:
	.zero		896


//--------------------- SYMBOLS --------------------------

	.type		.nv.reservedSmem.offset0,@object
	.size		.nv.reservedSmem.offset0,0x4
	.type		vprintf,@function
